//
// Generated by NVIDIA NVVM Compiler
//
// Compiler Build ID: CL-36424714
// Cuda compilation tools, release 13.0, V13.0.88
// Based on NVVM 20.0.0
//

.version 9.0
.target sm_100
.address_size 64

	// .globl	_Z9prefixsumPfS_
// _ZZ9prefixsumPfS_E5cache has been demoted

.visible .entry _Z9prefixsumPfS_(
	.param .u64 .ptr .align 1 _Z9prefixsumPfS__param_0,
	.param .u64 .ptr .align 1 _Z9prefixsumPfS__param_1
)
{
	.reg .pred 	%p<7>;
	.reg .b32 	%r<18>;
	.reg .b32 	%f<15>;
	.reg .b64 	%rd<9>;
	// demoted variable
	.shared .align 4 .b8 _ZZ9prefixsumPfS_E5cache[1024];
	ld.param.u64 	%rd2, [_Z9prefixsumPfS__param_0];
	ld.param.u64 	%rd3, [_Z9prefixsumPfS__param_1];
	mov.u32 	%r1, %tid.x;
	mov.u32 	%r2, %ctaid.x;
	mov.u32 	%r17, %ntid.x;
	mad.lo.s32 	%r16, %r2, %r17, %r1;
	setp.gt.s32 	%p1, %r16, 999999;
	mov.f32 	%f14, 0f00000000;
	@%p1 bra 	$L__BB0_3;
	mov.u32 	%r11, %nctaid.x;
	mul.lo.s32 	%r5, %r17, %r11;
	cvta.to.global.u64 	%rd1, %rd2;
	mov.f32 	%f14, 0f00000000;
$L__BB0_2:
	mul.wide.s32 	%rd4, %r16, 4;
	add.s64 	%rd5, %rd1, %rd4;
	ld.global.f32 	%f6, [%rd5];
	ld.global.f32 	%f7, [%rd5+4];
	add.f32 	%f8, %f6, %f7;
	add.f32 	%f14, %f14, %f8;
	add.s32 	%r16, %r16, %r5;
	setp.lt.s32 	%p2, %r16, 1000000;
	@%p2 bra 	$L__BB0_2;
$L__BB0_3:
	shl.b32 	%r12, %r1, 2;
	mov.u32 	%r13, _ZZ9prefixsumPfS_E5cache;
	add.s32 	%r8, %r13, %r12;
	st.shared.f32 	[%r8], %f14;
	bar.sync 	0;
	setp.lt.u32 	%p3, %r17, 2;
	@%p3 bra 	$L__BB0_7;
$L__BB0_4:
	shr.u32 	%r10, %r17, 1;
	setp.ge.u32 	%p4, %r1, %r10;
	@%p4 bra 	$L__BB0_6;
	shl.b32 	%r14, %r10, 2;
	add.s32 	%r15, %r8, %r14;
	ld.shared.f32 	%f9, [%r15];
	ld.shared.f32 	%f10, [%r8];
	add.f32 	%f11, %f9, %f10;
	st.shared.f32 	[%r8], %f11;
$L__BB0_6:
	bar.sync 	0;
	setp.gt.u32 	%p5, %r17, 3;
	mov.u32 	%r17, %r10;
	@%p5 bra 	$L__BB0_4;
$L__BB0_7:
	setp.ne.s32 	%p6, %r1, 0;
	@%p6 bra 	$L__BB0_9;
	ld.shared.f32 	%f12, [_ZZ9prefixsumPfS_E5cache];
	cvta.to.global.u64 	%rd6, %rd3;
	mul.wide.u32 	%rd7, %r2, 4;
	add.s64 	%rd8, %rd6, %rd7;
	st.global.f32 	[%rd8], %f12;
$L__BB0_9:
	ret;

}


// ===== COMPILED SASS (sm_100) =====

	.target	sm_100

	.elftype	@"ET_EXEC"


//--------------------- .note.nv.tkinfo           --------------------------
	.section	.note.nv.tkinfo,"",@"SHT_NOTE"
	.sectionflags	@"SHF_NOTE_NV_TKINFO"
	.tkinfo
        /*0018*/ 	.word	0x00000002
        /*0030*/ 	.string	""
        /*0030*/ 	.string	"ptxas"
        /*0030*/ 	.string	"Cuda compilation tools, release 13.0, V13.0.88"
        /*0030*/ 	.string	"Build cuda_13.0.r13.0/compiler.36424714_0"
        /*0030*/ 	.string	"-arch sm_100 -m 64 "



//--------------------- .note.nv.cuinfo           --------------------------
	.section	.note.nv.cuinfo,"",@"SHT_NOTE"
	.sectionflags	@"SHF_NOTE_NV_CUINFO"
        /*0018*/ 	.short	0x0002
        /*001a*/ 	.short	0x0064
        /*001c*/ 	.short	0x0082
	.zero		2


//--------------------- .nv.info                  --------------------------
	.section	.nv.info,"",@"SHT_CUDA_INFO"
	.align	4


	//----- nvinfo : EIATTR_REGCOUNT
	.align		4
        /*0000*/ 	.byte	0x04, 0x2f
        /*0002*/ 	.short	(.L_1 - .L_0)
	.align		4
.L_0:
        /*0004*/ 	.word	index@(_Z9prefixsumPfS_)
        /*0008*/ 	.word	0x00000010


	//----- nvinfo : EIATTR_FRAME_SIZE
	.align		4
.L_1:
        /*000c*/ 	.byte	0x04, 0x11
        /*000e*/ 	.short	(.L_3 - .L_2)
	.align		4
.L_2:
        /*0010*/ 	.word	index@(_Z9prefixsumPfS_)
        /*0014*/ 	.word	0x00000000


	//----- nvinfo : EIATTR_MIN_STACK_SIZE
	.align		4
.L_3:
        /*0018*/ 	.byte	0x04, 0x12
        /*001a*/ 	.short	(.L_5 - .L_4)
	.align		4
.L_4:
        /*001c*/ 	.word	index@(_Z9prefixsumPfS_)
        /*0020*/ 	.word	0x00000000
.L_5:


//--------------------- .nv.compat                --------------------------
	.section	.nv.compat,"",@"SHT_CUDA_COMPAT_INFO"
	.align	4
        /*0000*/ 	.byte	0x02, 0x09, 0x00, 0x00, 0x02, 0x02, 0x01, 0x00, 0x02, 0x05, 0x05, 0x00, 0x03, 0x07, 0x01, 0x01
        /*0010*/ 	.byte	0x02, 0x03, 0x00, 0x00, 0x02, 0x06, 0x01, 0x00, 0x04, 0x0b, 0x08, 0x00, 0x09, 0x00, 0x00, 0x00
        /*0020*/ 	.byte	0x00, 0x00, 0x00, 0x00


//--------------------- .nv.info._Z9prefixsumPfS_ --------------------------
	.section	.nv.info._Z9prefixsumPfS_,"",@"SHT_CUDA_INFO"
	.sectionflags	@""
	.align	4


	//----- nvinfo : EIATTR_CUDA_API_VERSION
	.align		4
        /*0000*/ 	.byte	0x04, 0x37
        /*0002*/ 	.short	(.L_7 - .L_6)
.L_6:
        /*0004*/ 	.word	0x00000082


	//----- nvinfo : EIATTR_KPARAM_INFO
	.align		4
.L_7:
        /*0008*/ 	.byte	0x04, 0x17
        /*000a*/ 	.short	(.L_9 - .L_8)
.L_8:
        /*000c*/ 	.word	0x00000000
        /*0010*/ 	.short	0x0001
        /*0012*/ 	.short	0x0008
        /*0014*/ 	.byte	0x00, 0xf5, 0x21, 0x00


	//----- nvinfo : EIATTR_KPARAM_INFO
	.align		4
.L_9:
        /*0018*/ 	.byte	0x04, 0x17
        /*001a*/ 	.short	(.L_11 - .L_10)
.L_10:
        /*001c*/ 	.word	0x00000000
        /*0020*/ 	.short	0x0000
        /*0022*/ 	.short	0x0000
        /*0024*/ 	.byte	0x00, 0xf5, 0x21, 0x00


	//----- nvinfo : EIATTR_SPARSE_MMA_MASK
	.align		4
.L_11:
        /*0028*/ 	.byte	0x03, 0x50
        /*002a*/ 	.short	0x0000


	//----- nvinfo : EIATTR_MAXREG_COUNT
	.align		4
        /*002c*/ 	.byte	0x03, 0x1b
        /*002e*/ 	.short	0x00ff


	//----- nvinfo : EIATTR_NUM_BARRIERS
	.align		4
        /*0030*/ 	.byte	0x02, 0x4c
        /*0032*/ 	.byte	0x01
	.zero		1


	//----- nvinfo : EIATTR_MERCURY_ISA_VERSION
	.align		4
        /*0034*/ 	.byte	0x03, 0x5f
        /*0036*/ 	.short	0x0101


	//----- nvinfo : EIATTR_VRC_CTA_INIT_COUNT
	.align		4
        /*0038*/ 	.byte	0x02, 0x4a
	.zero		1
	.zero		1


	//----- nvinfo : EIATTR_EXIT_INSTR_OFFSETS
	.align		4
        /*003c*/ 	.byte	0x04, 0x1c
        /*003e*/ 	.short	(.L_13 - .L_12)


	//   ....[0]....
.L_12:
        /*0040*/ 	.word	0x000002c0


	//   ....[1]....
        /*0044*/ 	.word	0x00000340


	//----- nvinfo : EIATTR_CRS_STACK_SIZE
	.align		4
.L_13:
        /*0048*/ 	.byte	0x04, 0x1e
        /*004a*/ 	.short	(.L_15 - .L_14)
.L_14:
        /*004c*/ 	.word	0x00000000


	//----- nvinfo : EIATTR_CBANK_PARAM_SIZE
	.align		4
.L_15:
        /*0050*/ 	.byte	0x03, 0x19
        /*0052*/ 	.short	0x0010


	//----- nvinfo : EIATTR_PARAM_CBANK
	.align		4
        /*0054*/ 	.byte	0x04, 0x0a
        /*0056*/ 	.short	(.L_17 - .L_16)
	.align		4
.L_16:
        /*0058*/ 	.word	index@(.nv.constant0._Z9prefixsumPfS_)
        /*005c*/ 	.short	0x0380
        /*005e*/ 	.short	0x0010


	//----- nvinfo : EIATTR_SW_WAR
	.align		4
.L_17:
        /*0060*/ 	.byte	0x04, 0x36
        /*0062*/ 	.short	(.L_19 - .L_18)
.L_18:
        /*0064*/ 	.word	0x00000008
.L_19:


//--------------------- .nv.callgraph             --------------------------
	.section	.nv.callgraph,"",@"SHT_CUDA_CALLGRAPH"
	.align	4
	.sectionentsize	8
	.align		4
        /*0000*/ 	.word	0x00000000
	.align		4
        /*0004*/ 	.word	0xffffffff
	.align		4
        /*0008*/ 	.word	0x00000000
	.align		4
        /*000c*/ 	.word	0xfffffffe
	.align		4
        /*0010*/ 	.word	0x00000000
	.align		4
        /*0014*/ 	.word	0xfffffffd
	.align		4
        /*0018*/ 	.word	0x00000000
	.align		4
        /*001c*/ 	.word	0xfffffffc


//--------------------- .text._Z9prefixsumPfS_    --------------------------
	.section	.text._Z9prefixsumPfS_,"ax",@progbits
	.align	128
        .global         _Z9prefixsumPfS_
        .type           _Z9prefixsumPfS_,@function
        .size           _Z9prefixsumPfS_,(.L_x_6 - _Z9prefixsumPfS_)
        .other          _Z9prefixsumPfS_,@"STO_CUDA_ENTRY STV_DEFAULT"
_Z9prefixsumPfS_:
.text._Z9prefixsumPfS_:
[----:B------:R-:W-:Y:S01]  /*0000*/  LDC R1, c[0x0][0x37c] ;  /* 0x0000df00ff017b82 */ /* 0x000fe20000000800 */
[----:B------:R-:W0:Y:S01]  /*0010*/  S2R R10, SR_TID.X ;  /* 0x00000000000a7919 */ /* 0x000e220000002100 */
[----:B------:R-:W1:Y:S01]  /*0020*/  LDCU UR4, c[0x0][0x360] ;  /* 0x00006c00ff0477ac */ /* 0x000e620008000800 */
[----:B------:R-:W-:Y:S01]  /*0030*/  BSSY.RECONVERGENT B0, `(.L_x_0) ;  /* 0x0000014000007945 */ /* 0x000fe20003800200 */
[----:B------:R-:W-:Y:S01]  /*0040*/  IMAD.MOV.U32 R7, RZ, RZ, RZ ;  /* 0x000000ffff077224 */ /* 0x000fe200078e00ff */
[----:B------:R-:W0:Y:S01]  /*0050*/  S2R R11, SR_CTAID.X ;  /* 0x00000000000b7919 */ /* 0x000e220000002500 */
[----:B------:R-:W2:Y:S01]  /*0060*/  LDCU.64 UR6, c[0x0][0x358] ;  /* 0x00006b00ff0677ac */ /* 0x000ea20008000a00 */
[----:B-1----:R-:W-:Y:S02]  /*0070*/  IMAD.U32 R6, RZ, RZ, UR4 ;  /* 0x00000004ff067e24 */ /* 0x002fe4000f8e00ff */
[----:B0-----:R-:W-:-:S05]  /*0080*/  IMAD R0, R11, UR4, R10 ;  /* 0x000000040b007c24 */ /* 0x001fca000f8e020a */
[----:B------:R-:W-:-:S13]  /*0090*/  ISETP.GT.AND P0, PT, R0, 0xf423f, PT ;  /* 0x000f423f0000780c */ /* 0x000fda0003f04270 */
[----:B--2---:R-:W-:Y:S05]  /*00a0*/  @P0 BRA `(.L_x_1) ;  /* 0x0000000000300947 */ /* 0x004fea0003800000 */
[----:B------:R-:W0:Y:S01]  /*00b0*/  LDC.64 R4, c[0x0][0x380] ;  /* 0x0000e000ff047b82 */ /* 0x000e220000000a00 */
[----:B------:R-:W1:Y:S01]  /*00c0*/  LDCU UR4, c[0x0][0x370] ;  /* 0x00006e00ff0477ac */ /* 0x000e620008000800 */
[----:B------:R-:W-:Y:S02]  /*00d0*/  HFMA2 R7, -RZ, RZ, 0, 0 ;  /* 0x00000000ff077431 */ /* 0x000fe400000001ff */
[----:B-1----:R-:W-:-:S07]  /*00e0*/  IMAD R13, R6, UR4, RZ ;  /* 0x00000004060d7c24 */ /* 0x002fce000f8e02ff */
.L_x_2:
[----:B0-----:R-:W-:-:S05]  /*00f0*/  IMAD.WIDE R2, R0, 0x4, R4 ;  /* 0x0000000400027825 */ /* 0x001fca00078e0204 */
[----:B------:R-:W2:Y:S04]  /*0100*/  LDG.E R8, desc[UR6][R2.64] ;  /* 0x0000000602087981 */ /* 0x000ea8000c1e1900 */
[----:B------:R-:W2:Y:S01]  /*0110*/  LDG.E R9, desc[UR6][R2.64+0x4] ;  /* 0x0000040602097981 */ /* 0x000ea2000c1e1900 */
[----:B------:R-:W-:-:S05]  /*0120*/  IMAD.IADD R0, R13, 0x1, R0 ;  /* 0x000000010d007824 */ /* 0x000fca00078e0200 */
[----:B------:R-:W-:Y:S01]  /*0130*/  ISETP.GE.AND P0, PT, R0, 0xf4240, PT ;  /* 0x000f42400000780c */ /* 0x000fe20003f06270 */
[----:B--2---:R-:W-:-:S04]  /*0140*/  FADD R8, R8, R9 ;  /* 0x0000000908087221 */ /* 0x004fc80000000000 */
[----:B------:R-:W-:-:S08]  /*0150*/  FADD R7, R8, R7 ;  /* 0x0000000708077221 */ /* 0x000fd00000000000 */
[----:B------:R-:W-:Y:S05]  /*0160*/  @!P0 BRA `(.L_x_2) ;  /* 0xfffffffc00e08947 */ /* 0x000fea000383ffff */
.L_x_1:
[----:B------:R-:W-:Y:S05]  /*0170*/  BSYNC.RECONVERGENT B0 ;  /* 0x0000000000007941 */ /* 0x000fea0003800200 */
.L_x_0:
[----:B------:R-:W0:Y:S01]  /*0180*/  S2UR UR5, SR_CgaCtaId ;  /* 0x00000000000579c3 */ /* 0x000e220000008800 */
[----:B------:R-:W-:Y:S01]  /*0190*/  UMOV UR4, 0x400 ;  /* 0x0000040000047882 */ /* 0x000fe20000000000 */
[----:B------:R-:W-:Y:S02]  /*01a0*/  ISETP.GE.U32.AND P1, PT, R6, 0x2, PT ;  /* 0x000000020600780c */ /* 0x000fe40003f26070 */
[----:B------:R-:W-:Y:S01]  /*01b0*/  ISETP.NE.AND P0, PT, R10, RZ, PT ;  /* 0x000000ff0a00720c */ /* 0x000fe20003f05270 */
[----:B0-----:R-:W-:-:S06]  /*01c0*/  ULEA UR4, UR5, UR4, 0x18 ;  /* 0x0000000405047291 */ /* 0x001fcc000f8ec0ff */
[----:B------:R-:W-:-:S05]  /*01d0*/  LEA R0, R10, UR4, 0x2 ;  /* 0x000000040a007c11 */ /* 0x000fca000f8e10ff */
[----:B------:R0:W-:Y:S01]  /*01e0*/  STS [R0], R7 ;  /* 0x0000000700007388 */ /* 0x0001e20000000800 */
[----:B------:R-:W-:Y:S06]  /*01f0*/  BAR.SYNC.DEFER_BLOCKING 0x0 ;  /* 0x0000000000007b1d */ /* 0x000fec0000010000 */
[----:B------:R-:W-:Y:S05]  /*0200*/  @!P1 BRA `(.L_x_3) ;  /* 0x00000000002c9947 */ /* 0x000fea0003800000 */
.L_x_4:
[----:B------:R-:W-:-:S04]  /*0210*/  SHF.R.U32.HI R5, RZ, 0x1, R6 ;  /* 0x00000001ff057819 */ /* 0x000fc80000011606 */
[----:B------:R-:W-:-:S13]  /*0220*/  ISETP.GE.U32.AND P1, PT, R10, R5, PT ;  /* 0x000000050a00720c */ /* 0x000fda0003f26070 */
[----:B------:R-:W-:Y:S01]  /*0230*/  @!P1 LEA R2, R5, R0, 0x2 ;  /* 0x0000000005029211 */ /* 0x000fe200078e10ff */
[----:B------:R-:W-:Y:S05]  /*0240*/  @!P1 LDS R3, [R0] ;  /* 0x0000000000039984 */ /* 0x000fea0000000800 */
[----:B------:R-:W1:Y:S02]  /*0250*/  @!P1 LDS R2, [R2] ;  /* 0x0000000002029984 */ /* 0x000e640000000800 */
[----:B-1----:R-:W-:-:S05]  /*0260*/  @!P1 FADD R3, R2, R3 ;  /* 0x0000000302039221 */ /* 0x002fca0000000000 */
[----:B------:R1:W-:Y:S01]  /*0270*/  @!P1 STS [R0], R3 ;  /* 0x0000000300009388 */ /* 0x0003e20000000800 */
[----:B------:R-:W-:Y:S01]  /*0280*/  BAR.SYNC.DEFER_BLOCKING 0x0 ;  /* 0x0000000000007b1d */ /* 0x000fe20000010000 */
[----:B------:R-:W-:Y:S02]  /*0290*/  ISETP.GT.U32.AND P1, PT, R6, 0x3, PT ;  /* 0x000000030600780c */ /* 0x000fe40003f24070 */
[----:B------:R-:W-:-:S11]  /*02a0*/  MOV R6, R5 ;  /* 0x0000000500067202 */ /* 0x000fd60000000f00 */
[----:B-1----:R-:W-:Y:S05]  /*02b0*/  @P1 BRA `(.L_x_4) ;  /* 0xfffffffc00d41947 */ /* 0x002fea000383ffff */
.L_x_3:
[----:B------:R-:W-:Y:S05]  /*02c0*/  @P0 EXIT ;  /* 0x000000000000094d */ /* 0x000fea0003800000 */
[----:B------:R-:W1:Y:S01]  /*02d0*/  S2UR UR5, SR_CgaCtaId ;  /* 0x00000000000579c3 */ /* 0x000e620000008800 */
[----:B------:R-:W-:-:S07]  /*02e0*/  UMOV UR4, 0x400 ;  /* 0x0000040000047882 */ /* 0x000fce0000000000 */
[----:B------:R-:W2:Y:S01]  /*02f0*/  LDC.64 R2, c[0x0][0x388] ;  /* 0x0000e200ff027b82 */ /* 0x000ea20000000a00 */
[----:B-1----:R-:W-:Y:S01]  /*0300*/  ULEA UR4, UR5, UR4, 0x18 ;  /* 0x0000000405047291 */ /* 0x002fe2000f8ec0ff */
[----:B--2---:R-:W-:-:S08]  /*0310*/  IMAD.WIDE.U32 R2, R11, 0x4, R2 ;  /* 0x000000040b027825 */ /* 0x004fd000078e0002 */
[----:B------:R-:W1:Y:S04]  /*0320*/  LDS R5, [UR4] ;  /* 0x00000004ff057984 */ /* 0x000e680008000800 */
[----:B-1----:R-:W-:Y:S01]  /*0330*/  STG.E desc[UR6][R2.64], R5 ;  /* 0x0000000502007986 */ /* 0x002fe2000c101906 */
[----:B------:R-:W-:Y:S05]  /*0340*/  EXIT ;  /* 0x000000000000794d */ /* 0x000fea0003800000 */
.L_x_5:
[----:B------:R-:W-:-:S00]  /*0350*/  BRA `(.L_x_5) ;  /* 0xfffffffc00fc7947 */ /* 0x000fc0000383ffff */
[----:B------:R-:W-:-:S00]  /*0360*/  NOP ;  /* 0x0000000000007918 */ /* 0x000fc00000000000 */
        /* <DEDUP_REMOVED lines=9> */
.L_x_6:


//--------------------- .nv.shared._Z9prefixsumPfS_ --------------------------
	.section	.nv.shared._Z9prefixsumPfS_,"aw",@nobits
	.sectionflags	@""
	.align	4
.nv.shared._Z9prefixsumPfS_:
	.zero		2048


//--------------------- .nv.shared.reserved.0     --------------------------
	.section	.nv.shared.reserved.0,"aw",@nobits
	.weak		__nv_reservedSMEM_offset_0_alias
	.size		__nv_reservedSMEM_offset_0_alias, 0, 64
	.other		__nv_reservedSMEM_offset_0_alias,@"STO_CUDA_RESERVED_SHARED STV_DEFAULT"
__nv_reservedSMEM_offset_0_alias:
	.zero		0
	.zero		64


//--------------------- .nv.constant0._Z9prefixsumPfS_ --------------------------
	.section	.nv.constant0._Z9prefixsumPfS_,"a",@progbits
	.sectionflags	@""
	.align	4
.nv.constant0._Z9prefixsumPfS_:
	.zero		912


//--------------------- SYMBOLS --------------------------

	.type		.nv.reservedSmem.offset0,@object
	.size		.nv.reservedSmem.offset0,0x4
	.type		.nv.reservedSmem.cap,@object
	.size		.nv.reservedSmem.cap,0x4
